	.headerflags	@"EF_CUDA_TEXMODE_UNIFIED EF_CUDA_64BIT_ADDRESS EF_CUDA_ACCELERATORS EF_CUDA_SM90 EF_CUDA_VIRTUAL_SM(EF_CUDA_SM90)"
	.elftype	@"ET_EXEC"


//--------------------- .nv.info                  --------------------------
	.section	.nv.info,"",@"SHT_CUDA_INFO"
	.align	4


	//----- nvinfo : EIATTR_REGCOUNT
	.align		4
        /*0000*/ 	.byte	0x04, 0x2f
        /*0002*/ 	.short	(.L_1 - .L_0)
	.align		4
.L_0:
        /*0004*/ 	.word	index@(triton_poi_fused_9)
        /*0008*/ 	.word	0x0000001b


	//----- nvinfo : EIATTR_MIN_STACK_SIZE
	.align		4
.L_1:
        /*000c*/ 	.byte	0x04, 0x12
        /*000e*/ 	.short	(.L_3 - .L_2)
	.align		4
.L_2:
        /*0010*/ 	.word	index@(triton_poi_fused_9)
        /*0014*/ 	.word	0x00000000


	//----- nvinfo : EIATTR_FRAME_SIZE
	.align		4
.L_3:
        /*0018*/ 	.byte	0x04, 0x11
        /*001a*/ 	.short	(.L_5 - .L_4)
	.align		4
.L_4:
        /*001c*/ 	.word	index@(triton_poi_fused_9)
        /*0020*/ 	.word	0x00000000


	//----- nvinfo : EIATTR_MIN_STACK_SIZE
	.align		4
.L_5:
        /*0024*/ 	.byte	0x04, 0x12
        /*0026*/ 	.short	(.L_7 - .L_6)
	.align		4
.L_6:
        /*0028*/ 	.word	index@(triton_poi_fused_9)
        /*002c*/ 	.word	0x00000000
.L_7:


//--------------------- .nv.info.triton_poi_fused_9 --------------------------
	.section	.nv.info.triton_poi_fused_9,"",@"SHT_CUDA_INFO"
	.sectionflags	@""
	.align	4


	//----- nvinfo : EIATTR_CUDA_API_VERSION
	.align		4
        /*0000*/ 	.byte	0x04, 0x37
        /*0002*/ 	.short	(.L_9 - .L_8)
.L_8:
        /*0004*/ 	.word	0x0000007c


	//----- nvinfo : EIATTR_KPARAM_INFO
	.align		4
.L_9:
        /*0008*/ 	.byte	0x04, 0x17
        /*000a*/ 	.short	(.L_11 - .L_10)
.L_10:
        /*000c*/ 	.word	0x00000000
        /*0010*/ 	.short	0x0003
        /*0012*/ 	.short	0x0014
        /*0014*/ 	.byte	0x00, 0xf0, 0x11, 0x00


	//----- nvinfo : EIATTR_KPARAM_INFO
	.align		4
.L_11:
        /*0018*/ 	.byte	0x04, 0x17
        /*001a*/ 	.short	(.L_13 - .L_12)
.L_12:
        /*001c*/ 	.word	0x00000000
        /*0020*/ 	.short	0x0002
        /*0022*/ 	.short	0x0010
        /*0024*/ 	.byte	0x00, 0xf0, 0x11, 0x00


	//----- nvinfo : EIATTR_KPARAM_INFO
	.align		4
.L_13:
        /*0028*/ 	.byte	0x04, 0x17
        /*002a*/ 	.short	(.L_15 - .L_14)
.L_14:
        /*002c*/ 	.word	0x00000000
        /*0030*/ 	.short	0x0001
        /*0032*/ 	.short	0x0008
        /*0034*/ 	.byte	0x00, 0xf4, 0x21, 0x00


	//----- nvinfo : EIATTR_KPARAM_INFO
	.align		4
.L_15:
        /*0038*/ 	.byte	0x04, 0x17
        /*003a*/ 	.short	(.L_17 - .L_16)
.L_16:
        /*003c*/ 	.word	0x00000000
        /*0040*/ 	.short	0x0000
        /*0042*/ 	.short	0x0000
        /*0044*/ 	.byte	0x00, 0xf4, 0x21, 0x00


	//----- nvinfo : EIATTR_SPARSE_MMA_MASK
	.align		4
.L_17:
        /*0048*/ 	.byte	0x03, 0x50
        /*004a*/ 	.short	0x0000


	//----- nvinfo : EIATTR_MAXREG_COUNT
	.align		4
        /*004c*/ 	.byte	0x03, 0x1b
        /*004e*/ 	.short	0x00ff


	//----- nvinfo : EIATTR_EXIT_INSTR_OFFSETS
	.align		4
        /*0050*/ 	.byte	0x04, 0x1c
        /*0052*/ 	.short	(.L_19 - .L_18)


	//   ....[0]....
.L_18:
        /*0054*/ 	.word	0x00000550


	//   ....[1]....
        /*0058*/ 	.word	0x000005a0


	//----- nvinfo : EIATTR_REQNTID
	.align		4
.L_19:
        /*005c*/ 	.byte	0x04, 0x10
        /*005e*/ 	.short	(.L_21 - .L_20)
.L_20:
        /*0060*/ 	.word	0x00000080
        /*0064*/ 	.word	0x00000001
        /*0068*/ 	.word	0x00000001


	//----- nvinfo : EIATTR_CBANK_PARAM_SIZE
	.align		4
.L_21:
        /*006c*/ 	.byte	0x03, 0x19
        /*006e*/ 	.short	0x0018


	//----- nvinfo : EIATTR_PARAM_CBANK
	.align		4
        /*0070*/ 	.byte	0x04, 0x0a
        /*0072*/ 	.short	(.L_23 - .L_22)
	.align		4
.L_22:
        /*0074*/ 	.word	index@(.nv.constant0.triton_poi_fused_9)
        /*0078*/ 	.short	0x0210
        /*007a*/ 	.short	0x0018


	//----- nvinfo : EIATTR_SW_WAR
	.align		4
.L_23:
        /*007c*/ 	.byte	0x04, 0x36
        /*007e*/ 	.short	(.L_25 - .L_24)
.L_24:
        /*0080*/ 	.word	0x00000008
.L_25:


//--------------------- .nv.callgraph             --------------------------
	.section	.nv.callgraph,"",@"SHT_CUDA_CALLGRAPH"
	.align	4
	.sectionentsize	8
	.align		4
        /*0000*/ 	.word	0x00000000
	.align		4
        /*0004*/ 	.word	0xffffffff
	.align		4
        /*0008*/ 	.word	0x00000000
	.align		4
        /*000c*/ 	.word	0xfffffffe
	.align		4
        /*0010*/ 	.word	0x00000000
	.align		4
        /*0014*/ 	.word	0xfffffffd
	.align		4
        /*0018*/ 	.word	0x00000000
	.align		4
        /*001c*/ 	.word	0xfffffffc


//--------------------- .text.triton_poi_fused_9  --------------------------
	.section	.text.triton_poi_fused_9,"ax",@progbits
	.sectionflags	@"SHF_BARRIERS=1"
	.align	128
        .global         triton_poi_fused_9
        .type           triton_poi_fused_9,@function
        .size           triton_poi_fused_9,(.L_x_1 - triton_poi_fused_9)
        .other          triton_poi_fused_9,@"STO_CUDA_ENTRY STV_DEFAULT"
triton_poi_fused_9:
.text.triton_poi_fused_9:
[----:B------:R-:W0:Y:S02]  /*0000*/  LDC R1, c[0x0][0x28] ;  /* 0x00000a00ff017b82 */ /* 0x000e240000000800 */
[----:B------:R-:W1:Y:S01]  /*0010*/  S2R R16, SR_CTAID.Z ;  /* 0x0000000000107919 */ /* 0x000e620000002700 */
[----:B------:R-:W1:Y:S01]  /*0020*/  S2UR UR4, SR_CTAID.Y ;  /* 0x00000000000479c3 */ /* 0x000e620000002600 */
[----:B------:R-:W-:Y:S01]  /*0030*/  CS2R R6, SRZ ;  /* 0x0000000000067805 */ /* 0x000fe2000001ff00 */
[----:B------:R-:W-:Y:S01]  /*0040*/  ULDC.64 UR6, c[0x0][0x208] ;  /* 0x0000820000067ab9 */ /* 0x000fe20000000a00 */
[----:B------:R-:W2:Y:S01]  /*0050*/  S2R R2, SR_CTAID.X ;  /* 0x0000000000027919 */ /* 0x000ea20000002500 */
[----:B------:R-:W3:Y:S04]  /*0060*/  S2R R0, SR_TID.X ;  /* 0x0000000000007919 */ /* 0x000ee80000002100 */
[----:B------:R-:W1:Y:S08]  /*0070*/  LDC R3, c[0x0][0x10] ;  /* 0x00000400ff037b82 */ /* 0x000e700000000800 */
[----:B------:R-:W4:Y:S01]  /*0080*/  LDC.64 R8, c[0x0][0x210] ;  /* 0x00008400ff087b82 */ /* 0x000f220000000a00 */
[----:B-1----:R-:W-:-:S02]  /*0090*/  IMAD R16, R16, R3, UR4 ;  /* 0x0000000410107e24 */ /* 0x002fc4000f8e0203 */
[----:B--2---:R-:W-:Y:S02]  /*00a0*/  IMAD.SHL.U32 R2, R2, 0x10, RZ ;  /* 0x0000001002027824 */ /* 0x004fe400078e00ff */
[----:B------:R-:W-:Y:S02]  /*00b0*/  IMAD.SHL.U32 R16, R16, 0x40, RZ ;  /* 0x0000004010107824 */ /* 0x000fe400078e00ff */
[----:B---3--:R-:W-:Y:S01]  /*00c0*/  IMAD.SHL.U32 R3, R0, 0x4, RZ ;  /* 0x0000000400037824 */ /* 0x008fe200078e00ff */
[----:B------:R-:W-:-:S04]  /*00d0*/  SHF.R.U32.HI R17, RZ, 0x2, R0 ;  /* 0x00000002ff117819 */ /* 0x000fc80000011600 */
[----:B------:R-:W-:Y:S02]  /*00e0*/  LOP3.LUT R11, R2, 0xc, R3, 0xf8, !PT ;  /* 0x0000000c020b7812 */ /* 0x000fe400078ef803 */
[----:B------:R-:W-:Y:S02]  /*00f0*/  SGXT.U32 R17, R17, 0x5 ;  /* 0x000000051111781a */ /* 0x000fe40000000000 */
[----:B------:R-:W-:Y:S02]  /*0100*/  ISETP.GE.AND P0, PT, R11, 0x10, PT ;  /* 0x000000100b00780c */ /* 0x000fe40003f06270 */
[----:B------:R-:W-:Y:S02]  /*0110*/  LOP3.LUT R5, R16, R17, RZ, 0xfc, !PT ;  /* 0x0000001110057212 */ /* 0x000fe400078efcff */
[----:B------:R-:W-:Y:S02]  /*0120*/  LOP3.LUT R10, R16, 0x20, R17, 0xfe, !PT ;  /* 0x00000020100a7812 */ /* 0x000fe400078efe11 */
[C---:B------:R-:W-:Y:S01]  /*0130*/  ISETP.LT.AND P1, PT, R5.reuse, 0x40000, !P0 ;  /* 0x000400000500780c */ /* 0x040fe20004721270 */
[--C-:B------:R-:W-:Y:S01]  /*0140*/  IMAD R13, R5, 0x10, R11.reuse ;  /* 0x00000010050d7824 */ /* 0x100fe200078e020b */
[C---:B------:R-:W-:Y:S01]  /*0150*/  ISETP.LT.AND P0, PT, R10.reuse, 0x40000, !P0 ;  /* 0x000400000a00780c */ /* 0x040fe20004701270 */
[----:B------:R-:W-:Y:S01]  /*0160*/  IMAD R15, R10, 0x10, R11 ;  /* 0x000000100a0f7824 */ /* 0x000fe200078e020b */
[----:B------:R-:W-:Y:S01]  /*0170*/  CS2R R4, SRZ ;  /* 0x0000000000047805 */ /* 0x000fe2000001ff00 */
[----:B----4-:R-:W-:Y:S01]  /*0180*/  IMAD.WIDE R12, R13, 0x4, R8 ;  /* 0x000000040d0c7825 */ /* 0x010fe200078e0208 */
[----:B------:R-:W-:-:S03]  /*0190*/  CS2R R10, SRZ ;  /* 0x00000000000a7805 */ /* 0x000fc6000001ff00 */
[----:B------:R-:W-:Y:S01]  /*01a0*/  IMAD.WIDE R14, R15, 0x4, R8 ;  /* 0x000000040f0e7825 */ /* 0x000fe200078e0208 */
[----:B------:R-:W-:-:S03]  /*01b0*/  CS2R R8, SRZ ;  /* 0x0000000000087805 */ /* 0x000fc6000001ff00 */
[----:B------:R1:W2:Y:S04]  /*01c0*/  @P1 LDG.E.EL.128 R4, desc[UR6][R12.64] ;  /* 0x000000060c041981 */ /* 0x0002a8000c2e1d00 */
[----:B------:R-:W3:Y:S01]  /*01d0*/  @P0 LDG.E.EL.128 R8, desc[UR6][R14.64] ;  /* 0x000000060e080981 */ /* 0x000ee2000c2e1d00 */
[----:B------:R-:W4:Y:S01]  /*01e0*/  S2UR UR5, SR_CgaCtaId ;  /* 0x00000000000579c3 */ /* 0x000f220000008800 */
[----:B------:R-:W-:Y:S01]  /*01f0*/  IMAD.SHL.U32 R18, R0, 0x100, RZ ;  /* 0x0000010000127824 */ /* 0x000fe200078e00ff */
[----:B------:R-:W-:Y:S01]  /*0200*/  UMOV UR4, 0x400 ;  /* 0x0000040000047882 */ /* 0x000fe20000000000 */
[----:B-1----:R-:W-:-:S03]  /*0210*/  SHF.R.U32.HI R12, RZ, 0x2, R0 ;  /* 0x00000002ff0c7819 */ /* 0x002fc60000011600 */
[----:B------:R-:W-:Y:S02]  /*0220*/  LOP3.LUT R18, R18, 0x300, RZ, 0xc0, !PT ;  /* 0x0000030012127812 */ /* 0x000fe400078ec0ff */
[----:B------:R-:W-:Y:S02]  /*0230*/  LOP3.LUT R12, R12, 0x1c, RZ, 0xc0, !PT ;  /* 0x0000001c0c0c7812 */ /* 0x000fe400078ec0ff */
[C---:B------:R-:W-:Y:S02]  /*0240*/  LOP3.LUT R17, R18.reuse, R17, RZ, 0xfc, !PT ;  /* 0x0000001112117212 */ /* 0x040fe400078efcff */
[C---:B------:R-:W-:Y:S02]  /*0250*/  LOP3.LUT R20, R18.reuse, 0x40, RZ, 0xfc, !PT ;  /* 0x0000004012147812 */ /* 0x040fe400078efcff */
[C---:B------:R-:W-:Y:S02]  /*0260*/  LOP3.LUT R22, R18.reuse, 0x80, RZ, 0xfc, !PT ;  /* 0x0000008012167812 */ /* 0x040fe400078efcff */
[----:B------:R-:W-:-:S02]  /*0270*/  LOP3.LUT R24, R18, 0xc0, RZ, 0xfc, !PT ;  /* 0x000000c012187812 */ /* 0x000fc400078efcff */
[-C--:B------:R-:W-:Y:S02]  /*0280*/  LEA.HI R18, R18, R17.reuse, RZ, 0x1c ;  /* 0x0000001112127211 */ /* 0x080fe400078fe0ff */
[-C--:B------:R-:W-:Y:S02]  /*0290*/  LEA.HI R20, R20, R17.reuse, RZ, 0x1c ;  /* 0x0000001114147211 */ /* 0x080fe400078fe0ff */
[-C--:B------:R-:W-:Y:S01]  /*02a0*/  LEA.HI R22, R22, R17.reuse, RZ, 0x1c ;  /* 0x0000001116167211 */ /* 0x080fe200078fe0ff */
[----:B----4-:R-:W-:Y:S01]  /*02b0*/  UPRMT UR4, UR5, 0x654, UR4 ;  /* 0x0000065405047896 */ /* 0x010fe20008000004 */
[----:B------:R-:W-:Y:S02]  /*02c0*/  LEA.HI R24, R24, R17, RZ, 0x1c ;  /* 0x0000001118187211 */ /* 0x000fe400078fe0ff */
[----:B------:R-:W-:Y:S02]  /*02d0*/  LOP3.LUT R17, R3, 0x1fc, RZ, 0xc0, !PT ;  /* 0x000001fc03117812 */ /* 0x000fe400078ec0ff */
[----:B------:R-:W-:-:S02]  /*02e0*/  LOP3.LUT R3, R16, 0x3c, R3, 0xf8, !PT ;  /* 0x0000003c10037812 */ /* 0x000fc400078ef803 */
[----:B------:R-:W-:Y:S01]  /*02f0*/  LEA R19, R18, UR4, 0x2 ;  /* 0x0000000412137c11 */ /* 0x000fe2000f8e10ff */
[----:B------:R-:W-:Y:S01]  /*0300*/  IMAD.IADD R12, R17, 0x1, R12 ;  /* 0x00000001110c7824 */ /* 0x000fe200078e020c */
[----:B------:R-:W-:Y:S02]  /*0310*/  LEA R20, R20, UR4, 0x2 ;  /* 0x0000000414147c11 */ /* 0x000fe4000f8e10ff */
[----:B------:R-:W-:Y:S02]  /*0320*/  LEA R21, R22, UR4, 0x2 ;  /* 0x0000000416157c11 */ /* 0x000fe4000f8e10ff */
[----:B------:R-:W-:Y:S02]  /*0330*/  LEA R24, R24, UR4, 0x2 ;  /* 0x0000000418187c11 */ /* 0x000fe4000f8e10ff */
[----:B------:R-:W-:Y:S02]  /*0340*/  LEA R12, R12, UR4, 0x2 ;  /* 0x000000040c0c7c11 */ /* 0x000fe4000f8e10ff */
[----:B------:R-:W-:-:S02]  /*0350*/  SHF.R.U32.HI R0, RZ, 0x4, R0 ;  /* 0x00000004ff007819 */ /* 0x000fc40000011600 */
[----:B------:R-:W-:Y:S01]  /*0360*/  ISETP.GE.AND P0, PT, R3, 0x40000, PT ;  /* 0x000400000300780c */ /* 0x000fe20003f06270 */
[----:B--2---:R-:W-:Y:S04]  /*0370*/  STS [R19], R4 ;  /* 0x0000000413007388 */ /* 0x004fe80000000800 */
[----:B------:R1:W-:Y:S04]  /*0380*/  STS [R20+0x100], R5 ;  /* 0x0001000514007388 */ /* 0x0003e80000000800 */
[----:B------:R2:W-:Y:S04]  /*0390*/  STS [R21+0x200], R6 ;  /* 0x0002000615007388 */ /* 0x0005e80000000800 */
[----:B------:R4:W-:Y:S01]  /*03a0*/  STS [R24+0x300], R7 ;  /* 0x0003000718007388 */ /* 0x0009e20000000800 */
[----:B-1----:R-:W1:Y:S03]  /*03b0*/  LDC.64 R4, c[0x0][0x218] ;  /* 0x00008600ff047b82 */ /* 0x002e660000000a00 */
[----:B---3--:R-:W-:Y:S01]  /*03c0*/  STS [R19+0x80], R8 ;  /* 0x0000800813007388 */ /* 0x008fe20000000800 */
[----:B--2---:R-:W-:-:S03]  /*03d0*/  SHF.R.S32.HI R6, RZ, 0x1f, R3 ;  /* 0x0000001fff067819 */ /* 0x004fc60000011403 */
[----:B------:R-:W-:Y:S01]  /*03e0*/  STS [R20+0x180], R9 ;  /* 0x0001800914007388 */ /* 0x000fe20000000800 */
[----:B------:R-:W-:-:S03]  /*03f0*/  LEA.HI R6, R6, R3, RZ, 0x9 ;  /* 0x0000000306067211 */ /* 0x000fc600078f48ff */
[----:B------:R-:W-:Y:S01]  /*0400*/  STS [R21+0x280], R10 ;  /* 0x0002800a15007388 */ /* 0x000fe20000000800 */
[----:B----4-:R-:W-:Y:S01]  /*0410*/  SGXT.U32 R7, R0, 0x3 ;  /* 0x000000030007781a */ /* 0x010fe20000000000 */
[C---:B------:R-:W-:Y:S02]  /*0420*/  IMAD.SHL.U32 R0, R6.reuse, 0x10, RZ ;  /* 0x0000001006007824 */ /* 0x040fe400078e00ff */
[----:B------:R-:W-:Y:S01]  /*0430*/  STS [R24+0x380], R11 ;  /* 0x0003800b18007388 */ /* 0x000fe20000000800 */
[----:B------:R-:W-:Y:S02]  /*0440*/  LOP3.LUT R6, R6, 0xfffffe00, RZ, 0xc0, !PT ;  /* 0xfffffe0006067812 */ /* 0x000fe400078ec0ff */
[----:B------:R-:W-:Y:S01]  /*0450*/  LOP3.LUT R7, R2, R7, RZ, 0xfc, !PT ;  /* 0x0000000702077212 */ /* 0x000fe200078efcff */
[----:B------:R-:W-:Y:S01]  /*0460*/  BAR.SYNC.DEFER_BLOCKING 0x0 ;  /* 0x0000000000007b1d */ /* 0x000fe20000010000 */
[----:B------:R-:W-:Y:S02]  /*0470*/  LOP3.LUT R0, R0, 0xffffe000, RZ, 0xc0, !PT ;  /* 0xffffe00000007812 */ /* 0x000fe400078ec0ff */
[----:B------:R-:W-:-:S02]  /*0480*/  LOP3.LUT R2, R17, 0x200, RZ, 0xfc, !PT ;  /* 0x0000020011027812 */ /* 0x000fc400078efcff */
[----:B------:R-:W-:Y:S02]  /*0490*/  IADD3 R6, R0, R3, -R6 ;  /* 0x0000000300067210 */ /* 0x000fe40007ffe806 */
[C---:B------:R-:W-:Y:S02]  /*04a0*/  LOP3.LUT R0, R7.reuse, 0x8, RZ, 0xfc, !PT ;  /* 0x0000000807007812 */ /* 0x040fe400078efcff */
[----:B------:R-:W-:Y:S01]  /*04b0*/  SHF.R.U32.HI R2, RZ, 0x4, R2 ;  /* 0x00000004ff027819 */ /* 0x000fe20000011602 */
[C---:B------:R-:W-:Y:S01]  /*04c0*/  IMAD R3, R7.reuse, 0x200, R6 ;  /* 0x0000020007037824 */ /* 0x040fe200078e0206 */
[----:B------:R-:W-:Y:S02]  /*04d0*/  ISETP.LT.AND P1, PT, R7, 0x10, !P0 ;  /* 0x000000100700780c */ /* 0x000fe40004721270 */
[----:B------:R-:W-:Y:S02]  /*04e0*/  ISETP.LT.AND P0, PT, R0, 0x10, !P0 ;  /* 0x000000100000780c */ /* 0x000fe40004701270 */
[----:B------:R-:W-:-:S05]  /*04f0*/  LOP3.LUT R2, R2, 0x3c, RZ, 0xc0, !PT ;  /* 0x0000003c02027812 */ /* 0x000fca00078ec0ff */
[----:B------:R-:W-:Y:S02]  /*0500*/  IMAD.IADD R17, R17, 0x1, R2 ;  /* 0x0000000111117824 */ /* 0x000fe400078e0202 */
[----:B-1----:R-:W-:Y:S01]  /*0510*/  IMAD.WIDE R2, R3, 0x4, R4 ;  /* 0x0000000403027825 */ /* 0x002fe200078e0204 */
[----:B------:R-:W1:Y:S02]  /*0520*/  LDS.128 R12, [R12] ;  /* 0x000000000c0c7984 */ /* 0x000e640000000c00 */
[----:B------:R-:W-:Y:S02]  /*0530*/  LEA R17, R17, UR4, 0x2 ;  /* 0x0000000411117c11 */ /* 0x000fe4000f8e10ff */
[----:B-1----:R1:W-:Y:S01]  /*0540*/  @P1 STG.E.128 desc[UR6][R2.64], R12 ;  /* 0x0000000c02001986 */ /* 0x0023e2000c101d06 */
[----:B------:R-:W-:Y:S05]  /*0550*/  @!P0 EXIT ;  /* 0x000000000000894d */ /* 0x000fea0003800000 */
[----:B------:R-:W0:Y:S01]  /*0560*/  LDS.128 R16, [R17+0x800] ;  /* 0x0008000011107984 */ /* 0x000e220000000c00 */
[----:B-1----:R-:W-:-:S04]  /*0570*/  IMAD R3, R0, 0x200, R6 ;  /* 0x0000020000037824 */ /* 0x002fc800078e0206 */
[----:B------:R-:W-:-:S05]  /*0580*/  IMAD.WIDE R4, R3, 0x4, R4 ;  /* 0x0000000403047825 */ /* 0x000fca00078e0204 */
[----:B0-----:R-:W-:Y:S01]  /*0590*/  STG.E.128 desc[UR6][R4.64], R16 ;  /* 0x0000001004007986 */ /* 0x001fe2000c101d06 */
[----:B------:R-:W-:Y:S05]  /*05a0*/  EXIT ;  /* 0x000000000000794d */ /* 0x000fea0003800000 */
.L_x_0:
[----:B------:R-:W-:-:S00]  /*05b0*/  BRA `(.L_x_0) ;  /* 0xfffffffc00fc7947 */ /* 0x000fc0000383ffff */
[----:B------:R-:W-:-:S00]  /*05c0*/  NOP ;  /* 0x0000000000007918 */ /* 0x000fc00000000000 */
        /* <DEDUP_REMOVED lines=11> */
.L_x_1:


//--------------------- .nv.shared.triton_poi_fused_9 --------------------------
	.section	.nv.shared.triton_poi_fused_9,"aw",@nobits
	.sectionflags	@""
	.align	16
	.zero		1024


//--------------------- .nv.constant0.triton_poi_fused_9 --------------------------
	.section	.nv.constant0.triton_poi_fused_9,"a",@progbits
	.sectionflags	@""
	.align	4
.nv.constant0.triton_poi_fused_9:
	.zero		552
